	.headerflags	@"EF_CUDA_TEXMODE_UNIFIED EF_CUDA_64BIT_ADDRESS EF_CUDA_ACCELERATORS EF_CUDA_SM90 EF_CUDA_VIRTUAL_SM(EF_CUDA_SM90)"
	.elftype	@"ET_EXEC"


//--------------------- .nv.info                  --------------------------
	.section	.nv.info,"",@"SHT_CUDA_INFO"
	.align	4


	//----- nvinfo : EIATTR_REGCOUNT
	.align		4
        /*0000*/ 	.byte	0x04, 0x2f
        /*0002*/ 	.short	(.L_1 - .L_0)
	.align		4
.L_0:
        /*0004*/ 	.word	index@(triton_poi_fused_cat_77)
        /*0008*/ 	.word	0x00000014


	//----- nvinfo : EIATTR_MIN_STACK_SIZE
	.align		4
.L_1:
        /*000c*/ 	.byte	0x04, 0x12
        /*000e*/ 	.short	(.L_3 - .L_2)
	.align		4
.L_2:
        /*0010*/ 	.word	index@(triton_poi_fused_cat_77)
        /*0014*/ 	.word	0x00000000


	//----- nvinfo : EIATTR_FRAME_SIZE
	.align		4
.L_3:
        /*0018*/ 	.byte	0x04, 0x11
        /*001a*/ 	.short	(.L_5 - .L_4)
	.align		4
.L_4:
        /*001c*/ 	.word	index@(triton_poi_fused_cat_77)
        /*0020*/ 	.word	0x00000000


	//----- nvinfo : EIATTR_MIN_STACK_SIZE
	.align		4
.L_5:
        /*0024*/ 	.byte	0x04, 0x12
        /*0026*/ 	.short	(.L_7 - .L_6)
	.align		4
.L_6:
        /*0028*/ 	.word	index@(triton_poi_fused_cat_77)
        /*002c*/ 	.word	0x00000000
.L_7:


//--------------------- .nv.info.triton_poi_fused_cat_77 --------------------------
	.section	.nv.info.triton_poi_fused_cat_77,"",@"SHT_CUDA_INFO"
	.sectionflags	@""
	.align	4


	//----- nvinfo : EIATTR_CUDA_API_VERSION
	.align		4
        /*0000*/ 	.byte	0x04, 0x37
        /*0002*/ 	.short	(.L_9 - .L_8)
.L_8:
        /*0004*/ 	.word	0x0000007c


	//----- nvinfo : EIATTR_KPARAM_INFO
	.align		4
.L_9:
        /*0008*/ 	.byte	0x04, 0x17
        /*000a*/ 	.short	(.L_11 - .L_10)
.L_10:
        /*000c*/ 	.word	0x00000000
        /*0010*/ 	.short	0x0004
        /*0012*/ 	.short	0x0020
        /*0014*/ 	.byte	0x00, 0xf0, 0x11, 0x00


	//----- nvinfo : EIATTR_KPARAM_INFO
	.align		4
.L_11:
        /*0018*/ 	.byte	0x04, 0x17
        /*001a*/ 	.short	(.L_13 - .L_12)
.L_12:
        /*001c*/ 	.word	0x00000000
        /*0020*/ 	.short	0x0003
        /*0022*/ 	.short	0x0018
        /*0024*/ 	.byte	0x00, 0xf4, 0x21, 0x00


	//----- nvinfo : EIATTR_KPARAM_INFO
	.align		4
.L_13:
        /*0028*/ 	.byte	0x04, 0x17
        /*002a*/ 	.short	(.L_15 - .L_14)
.L_14:
        /*002c*/ 	.word	0x00000000
        /*0030*/ 	.short	0x0002
        /*0032*/ 	.short	0x0010
        /*0034*/ 	.byte	0x00, 0xf4, 0x21, 0x00


	//----- nvinfo : EIATTR_KPARAM_INFO
	.align		4
.L_15:
        /*0038*/ 	.byte	0x04, 0x17
        /*003a*/ 	.short	(.L_17 - .L_16)
.L_16:
        /*003c*/ 	.word	0x00000000
        /*0040*/ 	.short	0x0001
        /*0042*/ 	.short	0x0008
        /*0044*/ 	.byte	0x00, 0xf4, 0x21, 0x00


	//----- nvinfo : EIATTR_KPARAM_INFO
	.align		4
.L_17:
        /*0048*/ 	.byte	0x04, 0x17
        /*004a*/ 	.short	(.L_19 - .L_18)
.L_18:
        /*004c*/ 	.word	0x00000000
        /*0050*/ 	.short	0x0000
        /*0052*/ 	.short	0x0000
        /*0054*/ 	.byte	0x00, 0xf4, 0x21, 0x00


	//----- nvinfo : EIATTR_SPARSE_MMA_MASK
	.align		4
.L_19:
        /*0058*/ 	.byte	0x03, 0x50
        /*005a*/ 	.short	0x0000


	//----- nvinfo : EIATTR_MAXREG_COUNT
	.align		4
        /*005c*/ 	.byte	0x03, 0x1b
        /*005e*/ 	.short	0x00ff


	//----- nvinfo : EIATTR_EXIT_INSTR_OFFSETS
	.align		4
        /*0060*/ 	.byte	0x04, 0x1c
        /*0062*/ 	.short	(.L_21 - .L_20)


	//   ....[0]....
.L_20:
        /*0064*/ 	.word	0x00000190


	//----- nvinfo : EIATTR_REQNTID
	.align		4
.L_21:
        /*0068*/ 	.byte	0x04, 0x10
        /*006a*/ 	.short	(.L_23 - .L_22)
.L_22:
        /*006c*/ 	.word	0x00000080
        /*0070*/ 	.word	0x00000001
        /*0074*/ 	.word	0x00000001


	//----- nvinfo : EIATTR_CBANK_PARAM_SIZE
	.align		4
.L_23:
        /*0078*/ 	.byte	0x03, 0x19
        /*007a*/ 	.short	0x0024


	//----- nvinfo : EIATTR_PARAM_CBANK
	.align		4
        /*007c*/ 	.byte	0x04, 0x0a
        /*007e*/ 	.short	(.L_25 - .L_24)
	.align		4
.L_24:
        /*0080*/ 	.word	index@(.nv.constant0.triton_poi_fused_cat_77)
        /*0084*/ 	.short	0x0210
        /*0086*/ 	.short	0x0024


	//----- nvinfo : EIATTR_SW_WAR
	.align		4
.L_25:
        /*0088*/ 	.byte	0x04, 0x36
        /*008a*/ 	.short	(.L_27 - .L_26)
.L_26:
        /*008c*/ 	.word	0x00000008
.L_27:


//--------------------- .nv.callgraph             --------------------------
	.section	.nv.callgraph,"",@"SHT_CUDA_CALLGRAPH"
	.align	4
	.sectionentsize	8
	.align		4
        /*0000*/ 	.word	0x00000000
	.align		4
        /*0004*/ 	.word	0xffffffff
	.align		4
        /*0008*/ 	.word	0x00000000
	.align		4
        /*000c*/ 	.word	0xfffffffe
	.align		4
        /*0010*/ 	.word	0x00000000
	.align		4
        /*0014*/ 	.word	0xfffffffd
	.align		4
        /*0018*/ 	.word	0x00000000
	.align		4
        /*001c*/ 	.word	0xfffffffc


//--------------------- .text.triton_poi_fused_cat_77 --------------------------
	.section	.text.triton_poi_fused_cat_77,"ax",@progbits
	.align	128
        .global         triton_poi_fused_cat_77
        .type           triton_poi_fused_cat_77,@function
        .size           triton_poi_fused_cat_77,(.L_x_1 - triton_poi_fused_cat_77)
        .other          triton_poi_fused_cat_77,@"STO_CUDA_ENTRY STV_DEFAULT"
triton_poi_fused_cat_77:
.text.triton_poi_fused_cat_77:
[----:B------:R-:W-:Y:S01]  /*0000*/  LDC R1, c[0x0][0x28] ;  /* 0x00000a00ff017b82 */ /* 0x000fe20000000800 */
[----:B------:R-:W1:Y:S07]  /*0010*/  S2R R0, SR_TID.X ;  /* 0x0000000000007919 */ /* 0x000e6e0000002100 */
[----:B------:R-:W2:Y:S01]  /*0020*/  LDC.64 R2, c[0x0][0x210] ;  /* 0x00008400ff027b82 */ /* 0x000ea20000000a00 */
[----:B------:R-:W-:Y:S01]  /*0030*/  ULDC.64 UR4, c[0x0][0x208] ;  /* 0x0000820000047ab9 */ /* 0x000fe20000000a00 */
[----:B------:R-:W3:Y:S06]  /*0040*/  S2R R11, SR_CTAID.X ;  /* 0x00000000000b7919 */ /* 0x000eec0000002500 */
[----:B------:R-:W4:Y:S08]  /*0050*/  LDC.64 R4, c[0x0][0x218] ;  /* 0x00008600ff047b82 */ /* 0x000f300000000a00 */
[----:B------:R-:W5:Y:S08]  /*0060*/  LDC.64 R6, c[0x0][0x220] ;  /* 0x00008800ff067b82 */ /* 0x000f700000000a00 */
[----:B------:R-:W4:Y:S01]  /*0070*/  LDC.64 R8, c[0x0][0x228] ;  /* 0x00008a00ff087b82 */ /* 0x000f220000000a00 */
[----:B-1----:R-:W-:-:S04]  /*0080*/  LOP3.LUT R0, R0, 0x7f, RZ, 0xc0, !PT ;  /* 0x0000007f00007812 */ /* 0x002fc800078ec0ff */
[----:B---3--:R-:W-:-:S05]  /*0090*/  LEA R11, R11, R0, 0x7 ;  /* 0x000000000b0b7211 */ /* 0x008fca00078e38ff */
[----:B--2---:R-:W-:-:S05]  /*00a0*/  IMAD.WIDE R2, R11, 0x4, R2 ;  /* 0x000000040b027825 */ /* 0x004fca00078e0202 */
[----:B------:R4:W2:Y:S01]  /*00b0*/  LDG.E R15, desc[UR4][R2.64] ;  /* 0x00000004020f7981 */ /* 0x0008a2000c1e1900 */
[----:B------:R-:W-:-:S05]  /*00c0*/  IMAD.HI R0, R11, 0x2aaaaaab, RZ ;  /* 0x2aaaaaab0b007827 */ /* 0x000fca00078e02ff */
[----:B------:R-:W-:-:S04]  /*00d0*/  SHF.R.U32.HI R13, RZ, 0x1f, R0 ;  /* 0x0000001fff0d7819 */ /* 0x000fc80000011600 */
[----:B------:R-:W-:-:S05]  /*00e0*/  LEA.HI.SX32 R0, R0, R13, 0x17 ;  /* 0x0000000d00007211 */ /* 0x000fca00078fbaff */
[----:B------:R-:W-:-:S04]  /*00f0*/  IMAD R11, R0, -0xc00, R11 ;  /* 0xfffff400000b7824 */ /* 0x000fc800078e020b */
[----:B------:R-:W-:-:S04]  /*0100*/  IMAD R11, R0, 0x13e00, R11 ;  /* 0x00013e00000b7824 */ /* 0x000fc800078e020b */
[----:B------:R-:W-:Y:S02]  /*0110*/  IMAD R13, R0, 0xc00, R11 ;  /* 0x00000c00000d7824 */ /* 0x000fe400078e020b */
[----:B----4-:R-:W-:-:S04]  /*0120*/  IMAD.WIDE R2, R11, 0x4, R4 ;  /* 0x000000040b027825 */ /* 0x010fc800078e0204 */
[----:B------:R-:W-:Y:S02]  /*0130*/  IMAD R17, R0, 0xc00, R13 ;  /* 0x00000c0000117824 */ /* 0x000fe400078e020d */
[----:B-----5:R-:W-:-:S04]  /*0140*/  IMAD.WIDE R4, R13, 0x4, R6 ;  /* 0x000000040d047825 */ /* 0x020fc800078e0206 */
[----:B0-----:R-:W-:Y:S01]  /*0150*/  IMAD.WIDE R6, R17, 0x4, R8 ;  /* 0x0000000411067825 */ /* 0x001fe200078e0208 */
[----:B--2---:R-:W-:Y:S04]  /*0160*/  STG.E desc[UR4][R2.64], R15 ;  /* 0x0000000f02007986 */ /* 0x004fe8000c101904 */
[----:B------:R-:W-:Y:S04]  /*0170*/  STG.E desc[UR4][R4.64], R15 ;  /* 0x0000000f04007986 */ /* 0x000fe8000c101904 */
[----:B------:R-:W-:Y:S01]  /*0180*/  STG.E desc[UR4][R6.64], R15 ;  /* 0x0000000f06007986 */ /* 0x000fe2000c101904 */
[----:B------:R-:W-:Y:S05]  /*0190*/  EXIT ;  /* 0x000000000000794d */ /* 0x000fea0003800000 */
.L_x_0:
[----:B------:R-:W-:-:S00]  /*01a0*/  BRA `(.L_x_0) ;  /* 0xfffffffc00fc7947 */ /* 0x000fc0000383ffff */
[----:B------:R-:W-:-:S00]  /*01b0*/  NOP ;  /* 0x0000000000007918 */ /* 0x000fc00000000000 */
        /* <DEDUP_REMOVED lines=12> */
.L_x_1:


//--------------------- .nv.constant0.triton_poi_fused_cat_77 --------------------------
	.section	.nv.constant0.triton_poi_fused_cat_77,"a",@progbits
	.sectionflags	@""
	.align	4
.nv.constant0.triton_poi_fused_cat_77:
	.zero		564
